//
// Generated by NVIDIA NVVM Compiler
//
// Compiler Build ID: CL-36424714
// Cuda compilation tools, release 13.0, V13.0.88
// Based on NVVM 20.0.0
//

.version 9.0
.target sm_100
.address_size 64

	// .globl	_Z10vector_addPfS_S_i

.visible .entry _Z10vector_addPfS_S_i(
	.param .u64 .ptr .align 1 _Z10vector_addPfS_S_i_param_0,
	.param .u64 .ptr .align 1 _Z10vector_addPfS_S_i_param_1,
	.param .u64 .ptr .align 1 _Z10vector_addPfS_S_i_param_2,
	.param .u32 _Z10vector_addPfS_S_i_param_3
)
{
	.reg .pred 	%p<2>;
	.reg .b32 	%r<6>;
	.reg .b32 	%f<4>;
	.reg .b64 	%rd<11>;

	ld.param.u64 	%rd1, [_Z10vector_addPfS_S_i_param_0];
	ld.param.u64 	%rd2, [_Z10vector_addPfS_S_i_param_1];
	ld.param.u64 	%rd3, [_Z10vector_addPfS_S_i_param_2];
	ld.param.u32 	%r2, [_Z10vector_addPfS_S_i_param_3];
	mov.u32 	%r3, %ntid.x;
	mov.u32 	%r4, %ctaid.x;
	mov.u32 	%r5, %tid.x;
	mad.lo.s32 	%r1, %r3, %r4, %r5;
	setp.ge.s32 	%p1, %r1, %r2;
	@%p1 bra 	$L__BB0_2;
	cvta.to.global.u64 	%rd4, %rd1;
	cvta.to.global.u64 	%rd5, %rd2;
	cvta.to.global.u64 	%rd6, %rd3;
	mul.wide.s32 	%rd7, %r1, 4;
	add.s64 	%rd8, %rd4, %rd7;
	ld.global.f32 	%f1, [%rd8];
	add.s64 	%rd9, %rd5, %rd7;
	ld.global.f32 	%f2, [%rd9];
	add.f32 	%f3, %f1, %f2;
	add.s64 	%rd10, %rd6, %rd7;
	st.global.f32 	[%rd10], %f3;
$L__BB0_2:
	ret;

}


// ===== COMPILED SASS (sm_100) =====

	.target	sm_100

	.elftype	@"ET_EXEC"


//--------------------- .note.nv.tkinfo           --------------------------
	.section	.note.nv.tkinfo,"",@"SHT_NOTE"
	.sectionflags	@"SHF_NOTE_NV_TKINFO"
	.tkinfo
        /*0018*/ 	.word	0x00000002
        /*0030*/ 	.string	""
        /*0030*/ 	.string	"ptxas"
        /*0030*/ 	.string	"Cuda compilation tools, release 13.0, V13.0.88"
        /*0030*/ 	.string	"Build cuda_13.0.r13.0/compiler.36424714_0"
        /*0030*/ 	.string	"-arch sm_100 -m 64 "



//--------------------- .note.nv.cuinfo           --------------------------
	.section	.note.nv.cuinfo,"",@"SHT_NOTE"
	.sectionflags	@"SHF_NOTE_NV_CUINFO"
        /*0018*/ 	.short	0x0002
        /*001a*/ 	.short	0x0064
        /*001c*/ 	.short	0x0082
	.zero		2


//--------------------- .nv.info                  --------------------------
	.section	.nv.info,"",@"SHT_CUDA_INFO"
	.align	4


	//----- nvinfo : EIATTR_REGCOUNT
	.align		4
        /*0000*/ 	.byte	0x04, 0x2f
        /*0002*/ 	.short	(.L_1 - .L_0)
	.align		4
.L_0:
        /*0004*/ 	.word	index@(_Z10vector_addPfS_S_i)
        /*0008*/ 	.word	0x0000000c


	//----- nvinfo : EIATTR_FRAME_SIZE
	.align		4
.L_1:
        /*000c*/ 	.byte	0x04, 0x11
        /*000e*/ 	.short	(.L_3 - .L_2)
	.align		4
.L_2:
        /*0010*/ 	.word	index@(_Z10vector_addPfS_S_i)
        /*0014*/ 	.word	0x00000000


	//----- nvinfo : EIATTR_MIN_STACK_SIZE
	.align		4
.L_3:
        /*0018*/ 	.byte	0x04, 0x12
        /*001a*/ 	.short	(.L_5 - .L_4)
	.align		4
.L_4:
        /*001c*/ 	.word	index@(_Z10vector_addPfS_S_i)
        /*0020*/ 	.word	0x00000000
.L_5:


//--------------------- .nv.compat                --------------------------
	.section	.nv.compat,"",@"SHT_CUDA_COMPAT_INFO"
	.align	4
        /*0000*/ 	.byte	0x02, 0x09, 0x00, 0x00, 0x02, 0x02, 0x01, 0x00, 0x02, 0x05, 0x05, 0x00, 0x03, 0x07, 0x01, 0x01
        /*0010*/ 	.byte	0x02, 0x03, 0x00, 0x00, 0x02, 0x06, 0x01, 0x00, 0x04, 0x0b, 0x08, 0x00, 0x09, 0x00, 0x00, 0x00
        /*0020*/ 	.byte	0x00, 0x00, 0x00, 0x00


//--------------------- .nv.info._Z10vector_addPfS_S_i --------------------------
	.section	.nv.info._Z10vector_addPfS_S_i,"",@"SHT_CUDA_INFO"
	.sectionflags	@""
	.align	4


	//----- nvinfo : EIATTR_CUDA_API_VERSION
	.align		4
        /*0000*/ 	.byte	0x04, 0x37
        /*0002*/ 	.short	(.L_7 - .L_6)
.L_6:
        /*0004*/ 	.word	0x00000082


	//----- nvinfo : EIATTR_KPARAM_INFO
	.align		4
.L_7:
        /*0008*/ 	.byte	0x04, 0x17
        /*000a*/ 	.short	(.L_9 - .L_8)
.L_8:
        /*000c*/ 	.word	0x00000000
        /*0010*/ 	.short	0x0003
        /*0012*/ 	.short	0x0018
        /*0014*/ 	.byte	0x00, 0xf0, 0x11, 0x00


	//----- nvinfo : EIATTR_KPARAM_INFO
	.align		4
.L_9:
        /*0018*/ 	.byte	0x04, 0x17
        /*001a*/ 	.short	(.L_11 - .L_10)
.L_10:
        /*001c*/ 	.word	0x00000000
        /*0020*/ 	.short	0x0002
        /*0022*/ 	.short	0x0010
        /*0024*/ 	.byte	0x00, 0xf5, 0x21, 0x00


	//----- nvinfo : EIATTR_KPARAM_INFO
	.align		4
.L_11:
        /*0028*/ 	.byte	0x04, 0x17
        /*002a*/ 	.short	(.L_13 - .L_12)
.L_12:
        /*002c*/ 	.word	0x00000000
        /*0030*/ 	.short	0x0001
        /*0032*/ 	.short	0x0008
        /*0034*/ 	.byte	0x00, 0xf5, 0x21, 0x00


	//----- nvinfo : EIATTR_KPARAM_INFO
	.align		4
.L_13:
        /*0038*/ 	.byte	0x04, 0x17
        /*003a*/ 	.short	(.L_15 - .L_14)
.L_14:
        /*003c*/ 	.word	0x00000000
        /*0040*/ 	.short	0x0000
        /*0042*/ 	.short	0x0000
        /*0044*/ 	.byte	0x00, 0xf5, 0x21, 0x00


	//----- nvinfo : EIATTR_SPARSE_MMA_MASK
	.align		4
.L_15:
        /*0048*/ 	.byte	0x03, 0x50
        /*004a*/ 	.short	0x0000


	//----- nvinfo : EIATTR_MAXREG_COUNT
	.align		4
        /*004c*/ 	.byte	0x03, 0x1b
        /*004e*/ 	.short	0x00ff


	//----- nvinfo : EIATTR_MERCURY_ISA_VERSION
	.align		4
        /*0050*/ 	.byte	0x03, 0x5f
        /*0052*/ 	.short	0x0101


	//----- nvinfo : EIATTR_VRC_CTA_INIT_COUNT
	.align		4
        /*0054*/ 	.byte	0x02, 0x4a
	.zero		1
	.zero		1


	//----- nvinfo : EIATTR_EXIT_INSTR_OFFSETS
	.align		4
        /*0058*/ 	.byte	0x04, 0x1c
        /*005a*/ 	.short	(.L_17 - .L_16)


	//   ....[0]....
.L_16:
        /*005c*/ 	.word	0x00000070


	//   ....[1]....
        /*0060*/ 	.word	0x00000130


	//----- nvinfo : EIATTR_CBANK_PARAM_SIZE
	.align		4
.L_17:
        /*0064*/ 	.byte	0x03, 0x19
        /*0066*/ 	.short	0x001c


	//----- nvinfo : EIATTR_PARAM_CBANK
	.align		4
        /*0068*/ 	.byte	0x04, 0x0a
        /*006a*/ 	.short	(.L_19 - .L_18)
	.align		4
.L_18:
        /*006c*/ 	.word	index@(.nv.constant0._Z10vector_addPfS_S_i)
        /*0070*/ 	.short	0x0380
        /*0072*/ 	.short	0x001c


	//----- nvinfo : EIATTR_SW_WAR
	.align		4
.L_19:
        /*0074*/ 	.byte	0x04, 0x36
        /*0076*/ 	.short	(.L_21 - .L_20)
.L_20:
        /*0078*/ 	.word	0x00000008
.L_21:


//--------------------- .nv.callgraph             --------------------------
	.section	.nv.callgraph,"",@"SHT_CUDA_CALLGRAPH"
	.align	4
	.sectionentsize	8
	.align		4
        /*0000*/ 	.word	0x00000000
	.align		4
        /*0004*/ 	.word	0xffffffff
	.align		4
        /*0008*/ 	.word	0x00000000
	.align		4
        /*000c*/ 	.word	0xfffffffe
	.align		4
        /*0010*/ 	.word	0x00000000
	.align		4
        /*0014*/ 	.word	0xfffffffd
	.align		4
        /*0018*/ 	.word	0x00000000
	.align		4
        /*001c*/ 	.word	0xfffffffc


//--------------------- .text._Z10vector_addPfS_S_i --------------------------
	.section	.text._Z10vector_addPfS_S_i,"ax",@progbits
	.align	128
        .global         _Z10vector_addPfS_S_i
        .type           _Z10vector_addPfS_S_i,@function
        .size           _Z10vector_addPfS_S_i,(.L_x_1 - _Z10vector_addPfS_S_i)
        .other          _Z10vector_addPfS_S_i,@"STO_CUDA_ENTRY STV_DEFAULT"
_Z10vector_addPfS_S_i:
.text._Z10vector_addPfS_S_i:
[----:B------:R-:W-:Y:S01]  /*0000*/  LDC R1, c[0x0][0x37c] ;  /* 0x0000df00ff017b82 */ /* 0x000fe20000000800 */
[----:B------:R-:W0:Y:S01]  /*0010*/  S2R R9, SR_CTAID.X ;  /* 0x0000000000097919 */ /* 0x000e220000002500 */
[----:B------:R-:W0:Y:S01]  /*0020*/  LDCU UR4, c[0x0][0x360] ;  /* 0x00006c00ff0477ac */ /* 0x000e220008000800 */
[----:B------:R-:W0:Y:S01]  /*0030*/  S2R R0, SR_TID.X ;  /* 0x0000000000007919 */ /* 0x000e220000002100 */
[----:B------:R-:W1:Y:S01]  /*0040*/  LDCU UR5, c[0x0][0x398] ;  /* 0x00007300ff0577ac */ /* 0x000e620008000800 */
[----:B0-----:R-:W-:-:S05]  /*0050*/  IMAD R9, R9, UR4, R0 ;  /* 0x0000000409097c24 */ /* 0x001fca000f8e0200 */
[----:B-1----:R-:W-:-:S13]  /*0060*/  ISETP.GE.AND P0, PT, R9, UR5, PT ;  /* 0x0000000509007c0c */ /* 0x002fda000bf06270 */
[----:B------:R-:W-:Y:S05]  /*0070*/  @P0 EXIT ;  /* 0x000000000000094d */ /* 0x000fea0003800000 */
[----:B------:R-:W0:Y:S01]  /*0080*/  LDC.64 R2, c[0x0][0x380] ;  /* 0x0000e000ff027b82 */ /* 0x000e220000000a00 */
[----:B------:R-:W1:Y:S07]  /*0090*/  LDCU.64 UR4, c[0x0][0x358] ;  /* 0x00006b00ff0477ac */ /* 0x000e6e0008000a00 */
[----:B------:R-:W2:Y:S08]  /*00a0*/  LDC.64 R4, c[0x0][0x388] ;  /* 0x0000e200ff047b82 */ /* 0x000eb00000000a00 */
[----:B------:R-:W3:Y:S01]  /*00b0*/  LDC.64 R6, c[0x0][0x390] ;  /* 0x0000e400ff067b82 */ /* 0x000ee20000000a00 */
[----:B0-----:R-:W-:-:S06]  /*00c0*/  IMAD.WIDE R2, R9, 0x4, R2 ;  /* 0x0000000409027825 */ /* 0x001fcc00078e0202 */
[----:B-1----:R-:W4:Y:S01]  /*00d0*/  LDG.E R2, desc[UR4][R2.64] ;  /* 0x0000000402027981 */ /* 0x002f22000c1e1900 */
[----:B--2---:R-:W-:-:S06]  /*00e0*/  IMAD.WIDE R4, R9, 0x4, R4 ;  /* 0x0000000409047825 */ /* 0x004fcc00078e0204 */
[----:B------:R-:W4:Y:S01]  /*00f0*/  LDG.E R5, desc[UR4][R4.64] ;  /* 0x0000000404057981 */ /* 0x000f22000c1e1900 */
[----:B---3--:R-:W-:-:S04]  /*0100*/  IMAD.WIDE R6, R9, 0x4, R6 ;  /* 0x0000000409067825 */ /* 0x008fc800078e0206 */
[----:B----4-:R-:W-:-:S05]  /*0110*/  FADD R9, R2, R5 ;  /* 0x0000000502097221 */ /* 0x010fca0000000000 */
[----:B------:R-:W-:Y:S01]  /*0120*/  STG.E desc[UR4][R6.64], R9 ;  /* 0x0000000906007986 */ /* 0x000fe2000c101904 */
[----:B------:R-:W-:Y:S05]  /*0130*/  EXIT ;  /* 0x000000000000794d */ /* 0x000fea0003800000 */
.L_x_0:
[----:B------:R-:W-:-:S00]  /*0140*/  BRA `(.L_x_0) ;  /* 0xfffffffc00fc7947 */ /* 0x000fc0000383ffff */
[----:B------:R-:W-:-:S00]  /*0150*/  NOP ;  /* 0x0000000000007918 */ /* 0x000fc00000000000 */
        /* <DEDUP_REMOVED lines=10> */
.L_x_1:


//--------------------- .nv.shared.reserved.0     --------------------------
	.section	.nv.shared.reserved.0,"aw",@nobits
	.weak		__nv_reservedSMEM_offset_0_alias
	.size		__nv_reservedSMEM_offset_0_alias, 0, 64
	.other		__nv_reservedSMEM_offset_0_alias,@"STO_CUDA_RESERVED_SHARED STV_DEFAULT"
__nv_reservedSMEM_offset_0_alias:
	.zero		0
	.zero		64


//--------------------- .nv.constant0._Z10vector_addPfS_S_i --------------------------
	.section	.nv.constant0._Z10vector_addPfS_S_i,"a",@progbits
	.sectionflags	@""
	.align	4
.nv.constant0._Z10vector_addPfS_S_i:
	.zero		924


//--------------------- SYMBOLS --------------------------

	.type		.nv.reservedSmem.offset0,@object
	.size		.nv.reservedSmem.offset0,0x4
